//
// Generated by NVIDIA NVVM Compiler
//
// Compiler Build ID: CL-36424714
// Cuda compilation tools, release 13.0, V13.0.88
// Based on NVVM 20.0.0
//

.version 9.0
.target sm_100
.address_size 64

	// .globl	_Z6updatePfS_i
.extern .shared .align 16 .b8 smem[];

.visible .entry _Z6updatePfS_i(
	.param .u64 .ptr .align 1 _Z6updatePfS_i_param_0,
	.param .u64 .ptr .align 1 _Z6updatePfS_i_param_1,
	.param .u32 _Z6updatePfS_i_param_2
)
{
	.reg .pred 	%p<8>;
	.reg .b32 	%r<17>;
	.reg .b32 	%f<14>;
	.reg .b64 	%rd<12>;

	ld.param.u64 	%rd1, [_Z6updatePfS_i_param_0];
	ld.param.u64 	%rd2, [_Z6updatePfS_i_param_1];
	ld.param.u32 	%r2, [_Z6updatePfS_i_param_2];
	mov.u32 	%r3, %ctaid.x;
	mov.u32 	%r4, %ntid.x;
	mov.u32 	%r5, %tid.x;
	mad.lo.s32 	%r1, %r3, %r4, %r5;
	mul.lo.s32 	%r6, %r2, %r2;
	setp.ge.s32 	%p1, %r1, %r6;
	@%p1 bra 	$L__BB0_3;
	div.s32 	%r7, %r1, %r2;
	mul.lo.s32 	%r9, %r7, %r2;
	sub.s32 	%r10, %r1, %r9;
	add.s32 	%r11, %r2, -1;
	min.s32 	%r12, %r7, %r10;
	setp.lt.s32 	%p2, %r12, 1;
	max.s32 	%r13, %r7, %r10;
	setp.ge.s32 	%p3, %r13, %r11;
	or.pred  	%p4, %p3, %p2;
	@%p4 bra 	$L__BB0_3;
	cvta.to.global.u64 	%rd3, %rd1;
	not.b32 	%r14, %r2;
	add.s32 	%r15, %r1, %r14;
	mul.wide.s32 	%rd4, %r15, 4;
	add.s64 	%rd5, %rd3, %rd4;
	ld.global.f32 	%f1, [%rd5];
	ld.global.f32 	%f2, [%rd5+8];
	add.s32 	%r16, %r2, %r1;
	mul.wide.s32 	%rd6, %r16, 4;
	add.s64 	%rd7, %rd3, %rd6;
	ld.global.f32 	%f3, [%rd7+-4];
	ld.global.f32 	%f4, [%rd7+4];
	setp.lt.f32 	%p5, %f2, %f1;
	selp.f32 	%f5, %f1, %f2, %p5;
	selp.f32 	%f6, %f2, %f1, %p5;
	setp.lt.f32 	%p6, %f4, %f3;
	selp.f32 	%f7, %f3, %f4, %p6;
	selp.f32 	%f8, %f4, %f3, %p6;
	mul.wide.s32 	%rd8, %r1, 4;
	add.s64 	%rd9, %rd3, %rd8;
	ld.global.f32 	%f9, [%rd9];
	setp.lt.f32 	%p7, %f6, %f8;
	min.f32 	%f10, %f5, %f8;
	min.f32 	%f11, %f6, %f7;
	selp.f32 	%f12, %f10, %f11, %p7;
	add.f32 	%f13, %f9, %f12;
	cvta.to.global.u64 	%rd10, %rd2;
	add.s64 	%rd11, %rd10, %rd8;
	st.global.f32 	[%rd11], %f13;
$L__BB0_3:
	ret;

}
	// .globl	_Z13reduceSmemDynPfS_j
.visible .entry _Z13reduceSmemDynPfS_j(
	.param .u64 .ptr .align 1 _Z13reduceSmemDynPfS_j_param_0,
	.param .u64 .ptr .align 1 _Z13reduceSmemDynPfS_j_param_1,
	.param .u32 _Z13reduceSmemDynPfS_j_param_2
)
{
	.reg .pred 	%p<15>;
	.reg .b32 	%r<9>;
	.reg .b32 	%f<33>;
	.reg .b64 	%rd<12>;

	ld.param.u64 	%rd2, [_Z13reduceSmemDynPfS_j_param_0];
	ld.param.u64 	%rd1, [_Z13reduceSmemDynPfS_j_param_1];
	cvta.to.global.u64 	%rd3, %rd2;
	mov.u32 	%r5, %tid.x;
	mov.u32 	%r2, %ctaid.x;
	mov.u32 	%r3, %ntid.x;
	mul.lo.s32 	%r6, %r2, %r3;
	cvt.u64.u32 	%rd4, %r6;
	cvt.u64.u32 	%rd5, %r5;
	add.s64 	%rd6, %rd4, %rd5;
	shl.b64 	%rd7, %rd6, 2;
	add.s64 	%rd8, %rd3, %rd7;
	ld.global.f32 	%f1, [%rd8];
	shl.b32 	%r7, %r5, 2;
	mov.u32 	%r8, smem;
	add.s32 	%r4, %r8, %r7;
	st.shared.f32 	[%r4], %f1;
	bar.sync 	0;
	setp.lt.u32 	%p1, %r3, 1024;
	setp.gt.u32 	%p2, %r5, 511;
	or.pred  	%p3, %p1, %p2;
	@%p3 bra 	$L__BB1_2;
	ld.shared.f32 	%f2, [%r4+2048];
	ld.shared.f32 	%f3, [%r4];
	add.f32 	%f4, %f2, %f3;
	st.shared.f32 	[%r4], %f4;
$L__BB1_2:
	bar.sync 	0;
	setp.lt.u32 	%p4, %r3, 512;
	setp.gt.u32 	%p5, %r5, 255;
	or.pred  	%p6, %p4, %p5;
	@%p6 bra 	$L__BB1_4;
	ld.shared.f32 	%f5, [%r4+1024];
	ld.shared.f32 	%f6, [%r4];
	add.f32 	%f7, %f5, %f6;
	st.shared.f32 	[%r4], %f7;
$L__BB1_4:
	bar.sync 	0;
	setp.lt.u32 	%p7, %r3, 256;
	setp.gt.u32 	%p8, %r5, 127;
	or.pred  	%p9, %p7, %p8;
	@%p9 bra 	$L__BB1_6;
	ld.shared.f32 	%f8, [%r4+512];
	ld.shared.f32 	%f9, [%r4];
	add.f32 	%f10, %f8, %f9;
	st.shared.f32 	[%r4], %f10;
$L__BB1_6:
	bar.sync 	0;
	setp.lt.u32 	%p10, %r3, 128;
	setp.gt.u32 	%p11, %r5, 63;
	or.pred  	%p12, %p10, %p11;
	@%p12 bra 	$L__BB1_8;
	ld.shared.f32 	%f11, [%r4+256];
	ld.shared.f32 	%f12, [%r4];
	add.f32 	%f13, %f11, %f12;
	st.shared.f32 	[%r4], %f13;
$L__BB1_8:
	bar.sync 	0;
	setp.gt.u32 	%p13, %r5, 31;
	@%p13 bra 	$L__BB1_11;
	ld.volatile.shared.f32 	%f14, [%r4+128];
	ld.volatile.shared.f32 	%f15, [%r4];
	add.f32 	%f16, %f14, %f15;
	st.volatile.shared.f32 	[%r4], %f16;
	ld.volatile.shared.f32 	%f17, [%r4+64];
	ld.volatile.shared.f32 	%f18, [%r4];
	add.f32 	%f19, %f17, %f18;
	st.volatile.shared.f32 	[%r4], %f19;
	ld.volatile.shared.f32 	%f20, [%r4+32];
	ld.volatile.shared.f32 	%f21, [%r4];
	add.f32 	%f22, %f20, %f21;
	st.volatile.shared.f32 	[%r4], %f22;
	ld.volatile.shared.f32 	%f23, [%r4+16];
	ld.volatile.shared.f32 	%f24, [%r4];
	add.f32 	%f25, %f23, %f24;
	st.volatile.shared.f32 	[%r4], %f25;
	ld.volatile.shared.f32 	%f26, [%r4+8];
	ld.volatile.shared.f32 	%f27, [%r4];
	add.f32 	%f28, %f26, %f27;
	st.volatile.shared.f32 	[%r4], %f28;
	ld.volatile.shared.f32 	%f29, [%r4+4];
	ld.volatile.shared.f32 	%f30, [%r4];
	add.f32 	%f31, %f29, %f30;
	st.volatile.shared.f32 	[%r4], %f31;
	setp.ne.s32 	%p14, %r5, 0;
	@%p14 bra 	$L__BB1_11;
	ld.shared.f32 	%f32, [smem];
	cvta.to.global.u64 	%rd9, %rd1;
	mul.wide.u32 	%rd10, %r2, 4;
	add.s64 	%rd11, %rd9, %rd10;
	st.global.f32 	[%rd11], %f32;
$L__BB1_11:
	ret;

}


// ===== COMPILED SASS (sm_100) =====

	.target	sm_100

	.elftype	@"ET_EXEC"


//--------------------- .note.nv.tkinfo           --------------------------
	.section	.note.nv.tkinfo,"",@"SHT_NOTE"
	.sectionflags	@"SHF_NOTE_NV_TKINFO"
	.tkinfo
        /*0018*/ 	.word	0x00000002
        /*0030*/ 	.string	""
        /*0030*/ 	.string	"ptxas"
        /*0030*/ 	.string	"Cuda compilation tools, release 13.0, V13.0.88"
        /*0030*/ 	.string	"Build cuda_13.0.r13.0/compiler.36424714_0"
        /*0030*/ 	.string	"-arch sm_100 -m 64 "



//--------------------- .note.nv.cuinfo           --------------------------
	.section	.note.nv.cuinfo,"",@"SHT_NOTE"
	.sectionflags	@"SHF_NOTE_NV_CUINFO"
        /*0018*/ 	.short	0x0002
        /*001a*/ 	.short	0x0064
        /*001c*/ 	.short	0x0082
	.zero		2


//--------------------- .nv.info                  --------------------------
	.section	.nv.info,"",@"SHT_CUDA_INFO"
	.align	4


	//----- nvinfo : EIATTR_REGCOUNT
	.align		4
        /*0000*/ 	.byte	0x04, 0x2f
        /*0002*/ 	.short	(.L_1 - .L_0)
	.align		4
.L_0:
        /*0004*/ 	.word	index@(_Z6updatePfS_i)
        /*0008*/ 	.word	0x00000012


	//----- nvinfo : EIATTR_FRAME_SIZE
	.align		4
.L_1:
        /*000c*/ 	.byte	0x04, 0x11
        /*000e*/ 	.short	(.L_3 - .L_2)
	.align		4
.L_2:
        /*0010*/ 	.word	index@(_Z6updatePfS_i)
        /*0014*/ 	.word	0x00000000


	//----- nvinfo : EIATTR_REGCOUNT
	.align		4
.L_3:
        /*0018*/ 	.byte	0x04, 0x2f
        /*001a*/ 	.short	(.L_5 - .L_4)
	.align		4
.L_4:
        /*001c*/ 	.word	index@(_Z13reduceSmemDynPfS_j)
        /*0020*/ 	.word	0x0000000d


	//----- nvinfo : EIATTR_FRAME_SIZE
	.align		4
.L_5:
        /*0024*/ 	.byte	0x04, 0x11
        /*0026*/ 	.short	(.L_7 - .L_6)
	.align		4
.L_6:
        /*0028*/ 	.word	index@(_Z13reduceSmemDynPfS_j)
        /*002c*/ 	.word	0x00000000


	//----- nvinfo : EIATTR_MIN_STACK_SIZE
	.align		4
.L_7:
        /*0030*/ 	.byte	0x04, 0x12
        /*0032*/ 	.short	(.L_9 - .L_8)
	.align		4
.L_8:
        /*0034*/ 	.word	index@(_Z13reduceSmemDynPfS_j)
        /*0038*/ 	.word	0x00000000


	//----- nvinfo : EIATTR_MIN_STACK_SIZE
	.align		4
.L_9:
        /*003c*/ 	.byte	0x04, 0x12
        /*003e*/ 	.short	(.L_11 - .L_10)
	.align		4
.L_10:
        /*0040*/ 	.word	index@(_Z6updatePfS_i)
        /*0044*/ 	.word	0x00000000
.L_11:


//--------------------- .nv.compat                --------------------------
	.section	.nv.compat,"",@"SHT_CUDA_COMPAT_INFO"
	.align	4
        /*0000*/ 	.byte	0x02, 0x09, 0x00, 0x00, 0x02, 0x02, 0x01, 0x00, 0x02, 0x05, 0x05, 0x00, 0x03, 0x07, 0x01, 0x01
        /*0010*/ 	.byte	0x02, 0x03, 0x00, 0x00, 0x02, 0x06, 0x01, 0x00, 0x04, 0x0b, 0x08, 0x00, 0x09, 0x00, 0x00, 0x00
        /*0020*/ 	.byte	0x00, 0x00, 0x00, 0x00


//--------------------- .nv.info._Z13reduceSmemDynPfS_j --------------------------
	.section	.nv.info._Z13reduceSmemDynPfS_j,"",@"SHT_CUDA_INFO"
	.sectionflags	@""
	.align	4


	//----- nvinfo : EIATTR_CUDA_API_VERSION
	.align		4
        /*0000*/ 	.byte	0x04, 0x37
        /*0002*/ 	.short	(.L_13 - .L_12)
.L_12:
        /*0004*/ 	.word	0x00000082


	//----- nvinfo : EIATTR_KPARAM_INFO
	.align		4
.L_13:
        /*0008*/ 	.byte	0x04, 0x17
        /*000a*/ 	.short	(.L_15 - .L_14)
.L_14:
        /*000c*/ 	.word	0x00000000
        /*0010*/ 	.short	0x0002
        /*0012*/ 	.short	0x0010
        /*0014*/ 	.byte	0x00, 0xf0, 0x11, 0x00


	//----- nvinfo : EIATTR_KPARAM_INFO
	.align		4
.L_15:
        /*0018*/ 	.byte	0x04, 0x17
        /*001a*/ 	.short	(.L_17 - .L_16)
.L_16:
        /*001c*/ 	.word	0x00000000
        /*0020*/ 	.short	0x0001
        /*0022*/ 	.short	0x0008
        /*0024*/ 	.byte	0x00, 0xf5, 0x21, 0x00


	//----- nvinfo : EIATTR_KPARAM_INFO
	.align		4
.L_17:
        /*0028*/ 	.byte	0x04, 0x17
        /*002a*/ 	.short	(.L_19 - .L_18)
.L_18:
        /*002c*/ 	.word	0x00000000
        /*0030*/ 	.short	0x0000
        /*0032*/ 	.short	0x0000
        /*0034*/ 	.byte	0x00, 0xf5, 0x21, 0x00


	//----- nvinfo : EIATTR_SPARSE_MMA_MASK
	.align		4
.L_19:
        /*0038*/ 	.byte	0x03, 0x50
        /*003a*/ 	.short	0x0000


	//----- nvinfo : EIATTR_MAXREG_COUNT
	.align		4
        /*003c*/ 	.byte	0x03, 0x1b
        /*003e*/ 	.short	0x00ff


	//----- nvinfo : EIATTR_NUM_BARRIERS
	.align		4
        /*0040*/ 	.byte	0x02, 0x4c
        /*0042*/ 	.byte	0x01
	.zero		1


	//----- nvinfo : EIATTR_MERCURY_ISA_VERSION
	.align		4
        /*0044*/ 	.byte	0x03, 0x5f
        /*0046*/ 	.short	0x0101


	//----- nvinfo : EIATTR_VRC_CTA_INIT_COUNT
	.align		4
        /*0048*/ 	.byte	0x02, 0x4a
	.zero		1
	.zero		1


	//----- nvinfo : EIATTR_EXIT_INSTR_OFFSETS
	.align		4
        /*004c*/ 	.byte	0x04, 0x1c
        /*004e*/ 	.short	(.L_21 - .L_20)


	//   ....[0]....
.L_20:
        /*0050*/ 	.word	0x000002f0


	//   ....[1]....
        /*0054*/ 	.word	0x00000490


	//   ....[2]....
        /*0058*/ 	.word	0x000004e0


	//----- nvinfo : EIATTR_CBANK_PARAM_SIZE
	.align		4
.L_21:
        /*005c*/ 	.byte	0x03, 0x19
        /*005e*/ 	.short	0x0014


	//----- nvinfo : EIATTR_PARAM_CBANK
	.align		4
        /*0060*/ 	.byte	0x04, 0x0a
        /*0062*/ 	.short	(.L_23 - .L_22)
	.align		4
.L_22:
        /*0064*/ 	.word	index@(.nv.constant0._Z13reduceSmemDynPfS_j)
        /*0068*/ 	.short	0x0380
        /*006a*/ 	.short	0x0014


	//----- nvinfo : EIATTR_SW_WAR
	.align		4
.L_23:
        /*006c*/ 	.byte	0x04, 0x36
        /*006e*/ 	.short	(.L_25 - .L_24)
.L_24:
        /*0070*/ 	.word	0x00000008
.L_25:


//--------------------- .nv.info._Z6updatePfS_i   --------------------------
	.section	.nv.info._Z6updatePfS_i,"",@"SHT_CUDA_INFO"
	.sectionflags	@""
	.align	4


	//----- nvinfo : EIATTR_CUDA_API_VERSION
	.align		4
        /*0000*/ 	.byte	0x04, 0x37
        /*0002*/ 	.short	(.L_27 - .L_26)
.L_26:
        /*0004*/ 	.word	0x00000082


	//----- nvinfo : EIATTR_KPARAM_INFO
	.align		4
.L_27:
        /*0008*/ 	.byte	0x04, 0x17
        /*000a*/ 	.short	(.L_29 - .L_28)
.L_28:
        /*000c*/ 	.word	0x00000000
        /*0010*/ 	.short	0x0002
        /*0012*/ 	.short	0x0010
        /*0014*/ 	.byte	0x00, 0xf0, 0x11, 0x00


	//----- nvinfo : EIATTR_KPARAM_INFO
	.align		4
.L_29:
        /*0018*/ 	.byte	0x04, 0x17
        /*001a*/ 	.short	(.L_31 - .L_30)
.L_30:
        /*001c*/ 	.word	0x00000000
        /*0020*/ 	.short	0x0001
        /*0022*/ 	.short	0x0008
        /*0024*/ 	.byte	0x00, 0xf5, 0x21, 0x00


	//----- nvinfo : EIATTR_KPARAM_INFO
	.align		4
.L_31:
        /*0028*/ 	.byte	0x04, 0x17
        /*002a*/ 	.short	(.L_33 - .L_32)
.L_32:
        /*002c*/ 	.word	0x00000000
        /*0030*/ 	.short	0x0000
        /*0032*/ 	.short	0x0000
        /*0034*/ 	.byte	0x00, 0xf5, 0x21, 0x00


	//----- nvinfo : EIATTR_SPARSE_MMA_MASK
	.align		4
.L_33:
        /*0038*/ 	.byte	0x03, 0x50
        /*003a*/ 	.short	0x0000


	//----- nvinfo : EIATTR_MAXREG_COUNT
	.align		4
        /*003c*/ 	.byte	0x03, 0x1b
        /*003e*/ 	.short	0x00ff


	//----- nvinfo : EIATTR_MERCURY_ISA_VERSION
	.align		4
        /*0040*/ 	.byte	0x03, 0x5f
        /*0042*/ 	.short	0x0101


	//----- nvinfo : EIATTR_VRC_CTA_INIT_COUNT
	.align		4
        /*0044*/ 	.byte	0x02, 0x4a
	.zero		1
	.zero		1


	//----- nvinfo : EIATTR_EXIT_INSTR_OFFSETS
	.align		4
        /*0048*/ 	.byte	0x04, 0x1c
        /*004a*/ 	.short	(.L_35 - .L_34)


	//   ....[0]....
.L_34:
        /*004c*/ 	.word	0x00000080


	//   ....[1]....
        /*0050*/ 	.word	0x00000280


	//   ....[2]....
        /*0054*/ 	.word	0x00000420


	//----- nvinfo : EIATTR_CBANK_PARAM_SIZE
	.align		4
.L_35:
        /*0058*/ 	.byte	0x03, 0x19
        /*005a*/ 	.short	0x0014


	//----- nvinfo : EIATTR_PARAM_CBANK
	.align		4
        /*005c*/ 	.byte	0x04, 0x0a
        /*005e*/ 	.short	(.L_37 - .L_36)
	.align		4
.L_36:
        /*0060*/ 	.word	index@(.nv.constant0._Z6updatePfS_i)
        /*0064*/ 	.short	0x0380
        /*0066*/ 	.short	0x0014


	//----- nvinfo : EIATTR_SW_WAR
	.align		4
.L_37:
        /*0068*/ 	.byte	0x04, 0x36
        /*006a*/ 	.short	(.L_39 - .L_38)
.L_38:
        /*006c*/ 	.word	0x00000008
.L_39:


//--------------------- .nv.callgraph             --------------------------
	.section	.nv.callgraph,"",@"SHT_CUDA_CALLGRAPH"
	.align	4
	.sectionentsize	8
	.align		4
        /*0000*/ 	.word	0x00000000
	.align		4
        /*0004*/ 	.word	0xffffffff
	.align		4
        /*0008*/ 	.word	0x00000000
	.align		4
        /*000c*/ 	.word	0xfffffffe
	.align		4
        /*0010*/ 	.word	0x00000000
	.align		4
        /*0014*/ 	.word	0xfffffffd
	.align		4
        /*0018*/ 	.word	0x00000000
	.align		4
        /*001c*/ 	.word	0xfffffffc


//--------------------- .text._Z13reduceSmemDynPfS_j --------------------------
	.section	.text._Z13reduceSmemDynPfS_j,"ax",@progbits
	.align	128
        .global         _Z13reduceSmemDynPfS_j
        .type           _Z13reduceSmemDynPfS_j,@function
        .size           _Z13reduceSmemDynPfS_j,(.L_x_2 - _Z13reduceSmemDynPfS_j)
        .other          _Z13reduceSmemDynPfS_j,@"STO_CUDA_ENTRY STV_DEFAULT"
_Z13reduceSmemDynPfS_j:
.text._Z13reduceSmemDynPfS_j:
[----:B------:R-:W-:Y:S01]  /*0000*/  LDC R1, c[0x0][0x37c] ;  /* 0x0000df00ff017b82 */ /* 0x000fe20000000800 */
[----:B------:R-:W0:Y:S07]  /*0010*/  S2R R0, SR_CTAID.X ;  /* 0x0000000000007919 */ /* 0x000e2e0000002500 */
[----:B------:R-:W0:Y:S01]  /*0020*/  LDC R9, c[0x0][0x360] ;  /* 0x0000d800ff097b82 */ /* 0x000e220000000800 */
[----:B------:R-:W1:Y:S01]  /*0030*/  LDCU.64 UR4, c[0x0][0x380] ;  /* 0x00007000ff0477ac */ /* 0x000e620008000a00 */
[----:B------:R-:W2:Y:S01]  /*0040*/  S2R R2, SR_TID.X ;  /* 0x0000000000027919 */ /* 0x000ea20000002100 */
[----:B------:R-:W3:Y:S01]  /*0050*/  LDCU.64 UR6, c[0x0][0x358] ;  /* 0x00006b00ff0677ac */ /* 0x000ee20008000a00 */
[----:B0-----:R-:W-:-:S05]  /*0060*/  IMAD R3, R0, R9, RZ ;  /* 0x0000000900037224 */ /* 0x001fca00078e02ff */
[----:B--2---:R-:W-:-:S05]  /*0070*/  IADD3 R3, P0, PT, R3, R2, RZ ;  /* 0x0000000203037210 */ /* 0x004fca0007f1e0ff */
[----:B------:R-:W-:Y:S01]  /*0080*/  IMAD.X R6, RZ, RZ, RZ, P0 ;  /* 0x000000ffff067224 */ /* 0x000fe200000e06ff */
[----:B-1----:R-:W-:-:S04]  /*0090*/  LEA R4, P0, R3, UR4, 0x2 ;  /* 0x0000000403047c11 */ /* 0x002fc8000f8010ff */
[----:B------:R-:W-:-:S05]  /*00a0*/  LEA.HI.X R5, R3, UR5, R6, 0x2, P0 ;  /* 0x0000000503057c11 */ /* 0x000fca00080f1406 */
[----:B---3--:R-:W2:Y:S01]  /*00b0*/  LDG.E R4, desc[UR6][R4.64] ;  /* 0x0000000604047981 */ /* 0x008ea2000c1e1900 */
[----:B------:R-:W0:Y:S01]  /*00c0*/  S2UR UR5, SR_CgaCtaId ;  /* 0x00000000000579c3 */ /* 0x000e220000008800 */
[----:B------:R-:W-:Y:S01]  /*00d0*/  UMOV UR4, 0x400 ;  /* 0x0000040000047882 */ /* 0x000fe20000000000 */
[C---:B------:R-:W-:Y:S02]  /*00e0*/  ISETP.GT.U32.AND P1, PT, R2.reuse, 0x1ff, PT ;  /* 0x000001ff0200780c */ /* 0x040fe40003f24070 */
[----:B------:R-:W-:Y:S02]  /*00f0*/  ISETP.GT.U32.AND P0, PT, R2, 0xff, PT ;  /* 0x000000ff0200780c */ /* 0x000fe40003f04070 */
[C---:B------:R-:W-:Y:S02]  /*0100*/  ISETP.LT.U32.OR P1, PT, R9.reuse, 0x400, P1 ;  /* 0x000004000900780c */ /* 0x040fe40000f21470 */
[----:B------:R-:W-:Y:S01]  /*0110*/  ISETP.LT.U32.OR P0, PT, R9, 0x200, P0 ;  /* 0x000002000900780c */ /* 0x000fe20000701470 */
[----:B0-----:R-:W-:-:S06]  /*0120*/  ULEA UR4, UR5, UR4, 0x18 ;  /* 0x0000000405047291 */ /* 0x001fcc000f8ec0ff */
[----:B------:R-:W-:-:S05]  /*0130*/  LEA R3, R2, UR4, 0x2 ;  /* 0x0000000402037c11 */ /* 0x000fca000f8e10ff */
[----:B--2---:R-:W-:Y:S01]  /*0140*/  STS [R3], R4 ;  /* 0x0000000403007388 */ /* 0x004fe20000000800 */
[----:B------:R-:W-:Y:S06]  /*0150*/  BAR.SYNC.DEFER_BLOCKING 0x0 ;  /* 0x0000000000007b1d */ /* 0x000fec0000010000 */
[----:B------:R-:W-:Y:S04]  /*0160*/  @!P1 LDS R6, [R3+0x800] ;  /* 0x0008000003069984 */ /* 0x000fe80000000800 */
[----:B------:R-:W0:Y:S02]  /*0170*/  @!P1 LDS R7, [R3] ;  /* 0x0000000003079984 */ /* 0x000e240000000800 */
[----:B0-----:R-:W-:-:S05]  /*0180*/  @!P1 FADD R6, R6, R7 ;  /* 0x0000000706069221 */ /* 0x001fca0000000000 */
[----:B------:R-:W-:Y:S01]  /*0190*/  @!P1 STS [R3], R6 ;  /* 0x0000000603009388 */ /* 0x000fe20000000800 */
[----:B------:R-:W-:Y:S01]  /*01a0*/  BAR.SYNC.DEFER_BLOCKING 0x0 ;  /* 0x0000000000007b1d */ /* 0x000fe20000010000 */
[----:B------:R-:W-:-:S04]  /*01b0*/  ISETP.GT.U32.AND P1, PT, R2, 0x7f, PT ;  /* 0x0000007f0200780c */ /* 0x000fc80003f24070 */
[----:B------:R-:W-:Y:S01]  /*01c0*/  ISETP.LT.U32.OR P1, PT, R9, 0x100, P1 ;  /* 0x000001000900780c */ /* 0x000fe20000f21470 */
        /* <DEDUP_REMOVED lines=12> */
[----:B------:R-:W-:-:S05]  /*0290*/  ISETP.GT.U32.AND P1, PT, R2, 0x1f, PT ;  /* 0x0000001f0200780c */ /* 0x000fca0003f24070 */
[----:B------:R-:W-:Y:S04]  /*02a0*/  @!P0 LDS R5, [R3+0x100] ;  /* 0x0001000003058984 */ /* 0x000fe80000000800 */
[----:B------:R-:W0:Y:S02]  /*02b0*/  @!P0 LDS R6, [R3] ;  /* 0x0000000003068984 */ /* 0x000e240000000800 */
[----:B0-----:R-:W-:-:S05]  /*02c0*/  @!P0 FADD R6, R5, R6 ;  /* 0x0000000605068221 */ /* 0x001fca0000000000 */
[----:B------:R0:W-:Y:S01]  /*02d0*/  @!P0 STS [R3], R6 ;  /* 0x0000000603008388 */ /* 0x0001e20000000800 */
[----:B------:R-:W-:Y:S06]  /*02e0*/  BAR.SYNC.DEFER_BLOCKING 0x0 ;  /* 0x0000000000007b1d */ /* 0x000fec0000010000 */
[----:B------:R-:W-:Y:S05]  /*02f0*/  @P1 EXIT ;  /* 0x000000000000194d */ /* 0x000fea0003800000 */
[----:B------:R-:W-:Y:S01]  /*0300*/  LDS R4, [R3+0x80] ;  /* 0x0000800003047984 */ /* 0x000fe20000000800 */
[----:B------:R-:W-:-:S03]  /*0310*/  ISETP.NE.AND P0, PT, R2, RZ, PT ;  /* 0x000000ff0200720c */ /* 0x000fc60003f05270 */
[----:B------:R-:W1:Y:S02]  /*0320*/  LDS R5, [R3] ;  /* 0x0000000003057984 */ /* 0x000e640000000800 */
[----:B-1----:R-:W-:-:S05]  /*0330*/  FADD R4, R4, R5 ;  /* 0x0000000504047221 */ /* 0x002fca0000000000 */
[----:B------:R-:W-:Y:S04]  /*0340*/  STS [R3], R4 ;  /* 0x0000000403007388 */ /* 0x000fe80000000800 */
[----:B------:R-:W-:Y:S04]  /*0350*/  LDS R5, [R3+0x40] ;  /* 0x0000400003057984 */ /* 0x000fe80000000800 */
[----:B0-----:R-:W0:Y:S02]  /*0360*/  LDS R6, [R3] ;  /* 0x0000000003067984 */ /* 0x001e240000000800 */
[----:B0-----:R-:W-:-:S05]  /*0370*/  FADD R6, R5, R6 ;  /* 0x0000000605067221 */ /* 0x001fca0000000000 */
[----:B------:R-:W-:Y:S04]  /*0380*/  STS [R3], R6 ;  /* 0x0000000603007388 */ /* 0x000fe80000000800 */
[----:B------:R-:W-:Y:S04]  /*0390*/  LDS R5, [R3+0x20] ;  /* 0x0000200003057984 */ /* 0x000fe80000000800 */
[----:B------:R-:W0:Y:S02]  /*03a0*/  LDS R8, [R3] ;  /* 0x0000000003087984 */ /* 0x000e240000000800 */
        /* <DEDUP_REMOVED lines=13> */
[----:B------:R0:W-:Y:S01]  /*0480*/  STS [R3], R6 ;  /* 0x0000000603007388 */ /* 0x0001e20000000800 */
[----:B------:R-:W-:Y:S05]  /*0490*/  @P0 EXIT ;  /* 0x000000000000094d */ /* 0x000fea0003800000 */
[----:B------:R-:W1:Y:S01]  /*04a0*/  LDS R5, [UR4] ;  /* 0x00000004ff057984 */ /* 0x000e620008000800 */
[----:B0-----:R-:W0:Y:S02]  /*04b0*/  LDC.64 R2, c[0x0][0x388] ;  /* 0x0000e200ff027b82 */ /* 0x001e240000000a00 */
[----:B0-----:R-:W-:-:S05]  /*04c0*/  IMAD.WIDE.U32 R2, R0, 0x4, R2 ;  /* 0x0000000400027825 */ /* 0x001fca00078e0002 */
[----:B-1----:R-:W-:Y:S01]  /*04d0*/  STG.E desc[UR6][R2.64], R5 ;  /* 0x0000000502007986 */ /* 0x002fe2000c101906 */
[----:B------:R-:W-:Y:S05]  /*04e0*/  EXIT ;  /* 0x000000000000794d */ /* 0x000fea0003800000 */
.L_x_0:
[----:B------:R-:W-:-:S00]  /*04f0*/  BRA `(.L_x_0) ;  /* 0xfffffffc00fc7947 */ /* 0x000fc0000383ffff */
[----:B------:R-:W-:-:S00]  /*0500*/  NOP ;  /* 0x0000000000007918 */ /* 0x000fc00000000000 */
[----:B------:R-:W-:-:S00]  /*0510*/  NOP ;  /* 0x0000000000007918 */ /* 0x000fc00000000000 */
[----:B------:R-:W-:-:S00]  /*0520*/  NOP ;  /* 0x0000000000007918 */ /* 0x000fc00000000000 */
[----:B------:R-:W-:-:S00]  /*0530*/  NOP ;  /* 0x0000000000007918 */ /* 0x000fc00000000000 */
[----:B------:R-:W-:-:S00]  /*0540*/  NOP ;  /* 0x0000000000007918 */ /* 0x000fc00000000000 */
[----:B------:R-:W-:-:S00]  /*0550*/  NOP ;  /* 0x0000000000007918 */ /* 0x000fc00000000000 */
[----:B------:R-:W-:-:S00]  /*0560*/  NOP ;  /* 0x0000000000007918 */ /* 0x000fc00000000000 */
[----:B------:R-:W-:-:S00]  /*0570*/  NOP ;  /* 0x0000000000007918 */ /* 0x000fc00000000000 */
.L_x_2:


//--------------------- .text._Z6updatePfS_i      --------------------------
	.section	.text._Z6updatePfS_i,"ax",@progbits
	.align	128
        .global         _Z6updatePfS_i
        .type           _Z6updatePfS_i,@function
        .size           _Z6updatePfS_i,(.L_x_3 - _Z6updatePfS_i)
        .other          _Z6updatePfS_i,@"STO_CUDA_ENTRY STV_DEFAULT"
_Z6updatePfS_i:
.text._Z6updatePfS_i:
[----:B------:R-:W-:Y:S01]  /*0000*/  LDC R1, c[0x0][0x37c] ;  /* 0x0000df00ff017b82 */ /* 0x000fe20000000800 */
[----:B------:R-:W0:Y:S07]  /*0010*/  S2R R5, SR_TID.X ;  /* 0x0000000000057919 */ /* 0x000e2e0000002100 */
[----:B------:R-:W0:Y:S08]  /*0020*/  S2UR UR4, SR_CTAID.X ;  /* 0x00000000000479c3 */ /* 0x000e300000002500 */
[----:B------:R-:W0:Y:S08]  /*0030*/  LDC R0, c[0x0][0x360] ;  /* 0x0000d800ff007b82 */ /* 0x000e300000000800 */
[----:B------:R-:W1:Y:S01]  /*0040*/  LDC R3, c[0x0][0x390] ;  /* 0x0000e400ff037b82 */ /* 0x000e620000000800 */
[----:B0-----:R-:W-:-:S02]  /*0050*/  IMAD R0, R0, UR4, R5 ;  /* 0x0000000400007c24 */ /* 0x001fc4000f8e0205 */
[----:B-1----:R-:W-:-:S05]  /*0060*/  IMAD R5, R3, R3, RZ ;  /* 0x0000000303057224 */ /* 0x002fca00078e02ff */
[----:B------:R-:W-:-:S13]  /*0070*/  ISETP.GE.AND P0, PT, R0, R5, PT ;  /* 0x000000050000720c */ /* 0x000fda0003f06270 */
[----:B------:R-:W-:Y:S05]  /*0080*/  @P0 EXIT ;  /* 0x000000000000094d */ /* 0x000fea0003800000 */
[----:B------:R-:W-:-:S04]  /*0090*/  IABS R7, R3 ;  /* 0x0000000300077213 */ /* 0x000fc80000000000 */
[----:B------:R-:W0:Y:S08]  /*00a0*/  I2F.RP R2, R7 ;  /* 0x0000000700027306 */ /* 0x000e300000209400 */
[----:B0-----:R-:W0:Y:S02]  /*00b0*/  MUFU.RCP R2, R2 ;  /* 0x0000000200027308 */ /* 0x001e240000001000 */
[----:B0-----:R-:W-:-:S06]  /*00c0*/  VIADD R4, R2, 0xffffffe ;  /* 0x0ffffffe02047836 */ /* 0x001fcc0000000000 */
[----:B------:R0:W1:Y:S02]  /*00d0*/  F2I.FTZ.U32.TRUNC.NTZ R5, R4 ;  /* 0x0000000400057305 */ /* 0x000064000021f000 */
[----:B0-----:R-:W-:Y:S02]  /*00e0*/  IMAD.MOV.U32 R4, RZ, RZ, RZ ;  /* 0x000000ffff047224 */ /* 0x001fe400078e00ff */
[----:B-1----:R-:W-:-:S04]  /*00f0*/  IMAD.MOV R6, RZ, RZ, -R5 ;  /* 0x000000ffff067224 */ /* 0x002fc800078e0a05 */
[----:B------:R-:W-:Y:S01]  /*0100*/  IMAD R9, R6, R7, RZ ;  /* 0x0000000706097224 */ /* 0x000fe200078e02ff */
[----:B------:R-:W-:-:S03]  /*0110*/  IABS R6, R0 ;  /* 0x0000000000067213 */ /* 0x000fc60000000000 */
[----:B------:R-:W-:-:S06]  /*0120*/  IMAD.HI.U32 R5, R5, R9, R4 ;  /* 0x0000000905057227 */ /* 0x000fcc00078e0004 */
[----:B------:R-:W-:-:S04]  /*0130*/  IMAD.HI.U32 R5, R5, R6, RZ ;  /* 0x0000000605057227 */ /* 0x000fc800078e00ff */
[----:B------:R-:W-:-:S04]  /*0140*/  IMAD.MOV R2, RZ, RZ, -R5 ;  /* 0x000000ffff027224 */ /* 0x000fc800078e0a05 */
[----:B------:R-:W-:Y:S02]  /*0150*/  IMAD R2, R7, R2, R6 ;  /* 0x0000000207027224 */ /* 0x000fe400078e0206 */
[----:B------:R-:W-:-:S03]  /*0160*/  VIADD R6, R3, 0xffffffff ;  /* 0xffffffff03067836 */ /* 0x000fc60000000000 */
[----:B------:R-:W-:-:S13]  /*0170*/  ISETP.GT.U32.AND P2, PT, R7, R2, PT ;  /* 0x000000020700720c */ /* 0x000fda0003f44070 */
[----:B------:R-:W-:Y:S02]  /*0180*/  @!P2 IMAD.IADD R2, R2, 0x1, -R7 ;  /* 0x000000010202a824 */ /* 0x000fe400078e0a07 */
[----:B------:R-:W-:-:S03]  /*0190*/  @!P2 VIADD R5, R5, 0x1 ;  /* 0x000000010505a836 */ /* 0x000fc60000000000 */
[----:B------:R-:W-:Y:S02]  /*01a0*/  ISETP.GE.U32.AND P1, PT, R2, R7, PT ;  /* 0x000000070200720c */ /* 0x000fe40003f26070 */
[----:B------:R-:W-:-:S04]  /*01b0*/  LOP3.LUT R2, R0, R3, RZ, 0x3c, !PT ;  /* 0x0000000300027212 */ /* 0x000fc800078e3cff */
[----:B------:R-:W-:Y:S02]  /*01c0*/  ISETP.GE.AND P0, PT, R2, RZ, PT ;  /* 0x000000ff0200720c */ /* 0x000fe40003f06270 */
[----:B------:R-:W-:-:S05]  /*01d0*/  LOP3.LUT R2, RZ, R3, RZ, 0x33, !PT ;  /* 0x00000003ff027212 */ /* 0x000fca00078e33ff */
[----:B------:R-:W-:Y:S02]  /*01e0*/  @P1 IADD3 R5, PT, PT, R5, 0x1, RZ ;  /* 0x0000000105051810 */ /* 0x000fe40007ffe0ff */
[----:B------:R-:W-:-:S04]  /*01f0*/  ISETP.NE.AND P1, PT, R3, RZ, PT ;  /* 0x000000ff0300720c */ /* 0x000fc80003f25270 */
[----:B------:R-:W-:-:S05]  /*0200*/  @!P0 IMAD.MOV R5, RZ, RZ, -R5 ;  /* 0x000000ffff058224 */ /* 0x000fca00078e0a05 */
[----:B------:R-:W-:-:S05]  /*0210*/  SEL R5, R2, R5, !P1 ;  /* 0x0000000502057207 */ /* 0x000fca0004800000 */
[----:B------:R-:W-:-:S04]  /*0220*/  IMAD.MOV R4, RZ, RZ, -R5 ;  /* 0x000000ffff047224 */ /* 0x000fc800078e0a05 */
[----:B------:R-:W-:-:S05]  /*0230*/  IMAD R4, R3, R4, R0 ;  /* 0x0000000403047224 */ /* 0x000fca00078e0200 */
[CC--:B------:R-:W-:Y:S02]  /*0240*/  VIMNMX R7, PT, PT, R5.reuse, R4.reuse, PT ;  /* 0x0000000405077248 */ /* 0x0c0fe40003fe0100 */
[----:B------:R-:W-:Y:S02]  /*0250*/  VIMNMX R5, PT, PT, R5, R4, !PT ;  /* 0x0000000405057248 */ /* 0x000fe40007fe0100 */
[----:B------:R-:W-:-:S04]  /*0260*/  ISETP.GE.AND P0, PT, R7, 0x1, PT ;  /* 0x000000010700780c */ /* 0x000fc80003f06270 */
[----:B------:R-:W-:-:S13]  /*0270*/  ISETP.GE.OR P0, PT, R5, R6, !P0 ;  /* 0x000000060500720c */ /* 0x000fda0004706670 */
[----:B------:R-:W-:Y:S05]  /*0280*/  @P0 EXIT ;  /* 0x000000000000094d */ /* 0x000fea0003800000 */
[----:B------:R-:W0:Y:S01]  /*0290*/  LDC.64 R6, c[0x0][0x380] ;  /* 0x0000e000ff067b82 */ /* 0x000e220000000a00 */
[----:B------:R-:W1:Y:S01]  /*02a0*/  LDCU.64 UR4, c[0x0][0x358] ;  /* 0x00006b00ff0477ac */ /* 0x000e620008000a00 */
[C---:B------:R-:W-:Y:S01]  /*02b0*/  IADD3 R5, PT, PT, R0.reuse, R2, RZ ;  /* 0x0000000200057210 */ /* 0x040fe20007ffe0ff */
[----:B------:R-:W-:-:S04]  /*02c0*/  IMAD.IADD R9, R0, 0x1, R3 ;  /* 0x0000000100097824 */ /* 0x000fc800078e0203 */
[----:B0-----:R-:W-:-:S04]  /*02d0*/  IMAD.WIDE R2, R5, 0x4, R6 ;  /* 0x0000000405027825 */ /* 0x001fc800078e0206 */
[--C-:B------:R-:W-:Y:S01]  /*02e0*/  IMAD.WIDE R4, R9, 0x4, R6.reuse ;  /* 0x0000000409047825 */ /* 0x100fe200078e0206 */
[----:B-1----:R-:W2:Y:S01]  /*02f0*/  LDG.E R10, desc[UR4][R2.64] ;  /* 0x00000004020a7981 */ /* 0x002ea2000c1e1900 */
[----:B------:R-:W0:Y:S03]  /*0300*/  LDC.64 R8, c[0x0][0x388] ;  /* 0x0000e200ff087b82 */ /* 0x000e260000000a00 */
[----:B------:R0:W2:Y:S04]  /*0310*/  LDG.E R11, desc[UR4][R2.64+0x8] ;  /* 0x00000804020b7981 */ /* 0x0000a8000c1e1900 */
[----:B------:R-:W3:Y:S04]  /*0320*/  LDG.E R12, desc[UR4][R4.64+-0x4] ;  /* 0xfffffc04040c7981 */ /* 0x000ee8000c1e1900 */
[----:B------:R-:W3:Y:S01]  /*0330*/  LDG.E R13, desc[UR4][R4.64+0x4] ;  /* 0x00000404040d7981 */ /* 0x000ee2000c1e1900 */
[----:B------:R-:W-:-:S06]  /*0340*/  IMAD.WIDE R6, R0, 0x4, R6 ;  /* 0x0000000400067825 */ /* 0x000fcc00078e0206 */
[----:B------:R-:W4:Y:S01]  /*0350*/  LDG.E R6, desc[UR4][R6.64] ;  /* 0x0000000406067981 */ /* 0x000f22000c1e1900 */
[----:B0-----:R-:W-:Y:S01]  /*0360*/  IMAD.WIDE R2, R0, 0x4, R8 ;  /* 0x0000000400027825 */ /* 0x001fe200078e0208 */
[----:B--2---:R-:W-:-:S04]  /*0370*/  FSETP.GEU.AND P0, PT, R11, R10, PT ;  /* 0x0000000a0b00720b */ /* 0x004fc80003f0e000 */
[----:B------:R-:W-:Y:S02]  /*0380*/  FSEL R14, R11, R10, !P0 ;  /* 0x0000000a0b0e7208 */ /* 0x000fe40004000000 */
[----:B------:R-:W-:Y:S02]  /*0390*/  FSEL R10, R10, R11, !P0 ;  /* 0x0000000b0a0a7208 */ /* 0x000fe40004000000 */
[----:B---3--:R-:W-:-:S04]  /*03a0*/  FSETP.GEU.AND P1, PT, R13, R12, PT ;  /* 0x0000000c0d00720b */ /* 0x008fc80003f2e000 */
[----:B------:R-:W-:Y:S02]  /*03b0*/  FSEL R15, R13, R12, !P1 ;  /* 0x0000000c0d0f7208 */ /* 0x000fe40004800000 */
[----:B------:R-:W-:Y:S02]  /*03c0*/  FSEL R13, R12, R13, !P1 ;  /* 0x0000000d0c0d7208 */ /* 0x000fe40004800000 */
[-C--:B------:R-:W-:Y:S02]  /*03d0*/  FSETP.GEU.AND P2, PT, R14, R15.reuse, PT ;  /* 0x0000000f0e00720b */ /* 0x080fe40003f4e000 */
[----:B------:R-:W-:-:S11]  /*03e0*/  FMNMX R15, R10, R15, PT ;  /* 0x0000000f0a0f7209 */ /* 0x000fd60003800000 */
[----:B------:R-:W-:-:S05]  /*03f0*/  @P2 FMNMX R15, R14, R13, PT ;  /* 0x0000000d0e0f2209 */ /* 0x000fca0003800000 */
[----:B----4-:R-:W-:-:S05]  /*0400*/  FADD R15, R6, R15 ;  /* 0x0000000f060f7221 */ /* 0x010fca0000000000 */
[----:B------:R-:W-:Y:S01]  /*0410*/  STG.E desc[UR4][R2.64], R15 ;  /* 0x0000000f02007986 */ /* 0x000fe2000c101904 */
[----:B------:R-:W-:Y:S05]  /*0420*/  EXIT ;  /* 0x000000000000794d */ /* 0x000fea0003800000 */
.L_x_1:
        /* <DEDUP_REMOVED lines=13> */
.L_x_3:


//--------------------- .nv.shared._Z13reduceSmemDynPfS_j --------------------------
	.section	.nv.shared._Z13reduceSmemDynPfS_j,"aw",@nobits
	.sectionflags	@""
	.align	16
	.zero		1024


//--------------------- .nv.shared.reserved.0     --------------------------
	.section	.nv.shared.reserved.0,"aw",@nobits
	.weak		__nv_reservedSMEM_offset_0_alias
	.size		__nv_reservedSMEM_offset_0_alias, 0, 64
	.other		__nv_reservedSMEM_offset_0_alias,@"STO_CUDA_RESERVED_SHARED STV_DEFAULT"
__nv_reservedSMEM_offset_0_alias:
	.zero		0
	.zero		64


//--------------------- .nv.shared._Z6updatePfS_i --------------------------
	.section	.nv.shared._Z6updatePfS_i,"aw",@nobits
	.sectionflags	@""
	.align	16
	.zero		1024


//--------------------- .nv.constant0._Z13reduceSmemDynPfS_j --------------------------
	.section	.nv.constant0._Z13reduceSmemDynPfS_j,"a",@progbits
	.sectionflags	@""
	.align	4
.nv.constant0._Z13reduceSmemDynPfS_j:
	.zero		916


//--------------------- .nv.constant0._Z6updatePfS_i --------------------------
	.section	.nv.constant0._Z6updatePfS_i,"a",@progbits
	.sectionflags	@""
	.align	4
.nv.constant0._Z6updatePfS_i:
	.zero		916


//--------------------- SYMBOLS --------------------------

	.type		.nv.reservedSmem.offset0,@object
	.size		.nv.reservedSmem.offset0,0x4
	.type		.nv.reservedSmem.cap,@object
	.size		.nv.reservedSmem.cap,0x4
